	.headerflags	@"EF_CUDA_TEXMODE_UNIFIED EF_CUDA_64BIT_ADDRESS EF_CUDA_ACCELERATORS EF_CUDA_SM90 EF_CUDA_VIRTUAL_SM(EF_CUDA_SM90)"
	.elftype	@"ET_EXEC"


//--------------------- .nv.info                  --------------------------
	.section	.nv.info,"",@"SHT_CUDA_INFO"
	.align	4


	//----- nvinfo : EIATTR_REGCOUNT
	.align		4
        /*0000*/ 	.byte	0x04, 0x2f
        /*0002*/ 	.short	(.L_3 - .L_2)
	.align		4
.L_2:
        /*0004*/ 	.word	index@(triton_poi_fused_cat_1)
        /*0008*/ 	.word	0x0000001a


	//----- nvinfo : EIATTR_MIN_STACK_SIZE
	.align		4
.L_3:
        /*000c*/ 	.byte	0x04, 0x12
        /*000e*/ 	.short	(.L_5 - .L_4)
	.align		4
.L_4:
        /*0010*/ 	.word	index@(triton_poi_fused_cat_1)
        /*0014*/ 	.word	0x00000000


	//----- nvinfo : EIATTR_FRAME_SIZE
	.align		4
.L_5:
        /*0018*/ 	.byte	0x04, 0x11
        /*001a*/ 	.short	(.L_7 - .L_6)
	.align		4
.L_6:
        /*001c*/ 	.word	index@(triton_poi_fused_cat_1)
        /*0020*/ 	.word	0x00000000


	//----- nvinfo : EIATTR_MIN_STACK_SIZE
	.align		4
.L_7:
        /*0024*/ 	.byte	0x04, 0x12
        /*0026*/ 	.short	(.L_9 - .L_8)
	.align		4
.L_8:
        /*0028*/ 	.word	index@(triton_poi_fused_cat_1)
        /*002c*/ 	.word	0x00000000
.L_9:


//--------------------- .nv.info.triton_poi_fused_cat_1 --------------------------
	.section	.nv.info.triton_poi_fused_cat_1,"",@"SHT_CUDA_INFO"
	.sectionflags	@""
	.align	4


	//----- nvinfo : EIATTR_CUDA_API_VERSION
	.align		4
        /*0000*/ 	.byte	0x04, 0x37
        /*0002*/ 	.short	(.L_11 - .L_10)
.L_10:
        /*0004*/ 	.word	0x0000007c


	//----- nvinfo : EIATTR_KPARAM_INFO
	.align		4
.L_11:
        /*0008*/ 	.byte	0x04, 0x17
        /*000a*/ 	.short	(.L_13 - .L_12)
.L_12:
        /*000c*/ 	.word	0x00000000
        /*0010*/ 	.short	0x0007
        /*0012*/ 	.short	0x0038
        /*0014*/ 	.byte	0x00, 0xf0, 0x11, 0x00


	//----- nvinfo : EIATTR_KPARAM_INFO
	.align		4
.L_13:
        /*0018*/ 	.byte	0x04, 0x17
        /*001a*/ 	.short	(.L_15 - .L_14)
.L_14:
        /*001c*/ 	.word	0x00000000
        /*0020*/ 	.short	0x0006
        /*0022*/ 	.short	0x0030
        /*0024*/ 	.byte	0x00, 0xf4, 0x21, 0x00


	//----- nvinfo : EIATTR_KPARAM_INFO
	.align		4
.L_15:
        /*0028*/ 	.byte	0x04, 0x17
        /*002a*/ 	.short	(.L_17 - .L_16)
.L_16:
        /*002c*/ 	.word	0x00000000
        /*0030*/ 	.short	0x0005
        /*0032*/ 	.short	0x0028
        /*0034*/ 	.byte	0x00, 0xf4, 0x21, 0x00


	//----- nvinfo : EIATTR_KPARAM_INFO
	.align		4
.L_17:
        /*0038*/ 	.byte	0x04, 0x17
        /*003a*/ 	.short	(.L_19 - .L_18)
.L_18:
        /*003c*/ 	.word	0x00000000
        /*0040*/ 	.short	0x0004
        /*0042*/ 	.short	0x0020
        /*0044*/ 	.byte	0x00, 0xf4, 0x21, 0x00


	//----- nvinfo : EIATTR_KPARAM_INFO
	.align		4
.L_19:
        /*0048*/ 	.byte	0x04, 0x17
        /*004a*/ 	.short	(.L_21 - .L_20)
.L_20:
        /*004c*/ 	.word	0x00000000
        /*0050*/ 	.short	0x0003
        /*0052*/ 	.short	0x0018
        /*0054*/ 	.byte	0x00, 0xf4, 0x21, 0x00


	//----- nvinfo : EIATTR_KPARAM_INFO
	.align		4
.L_21:
        /*0058*/ 	.byte	0x04, 0x17
        /*005a*/ 	.short	(.L_23 - .L_22)
.L_22:
        /*005c*/ 	.word	0x00000000
        /*0060*/ 	.short	0x0002
        /*0062*/ 	.short	0x0010
        /*0064*/ 	.byte	0x00, 0xf4, 0x21, 0x00


	//----- nvinfo : EIATTR_KPARAM_INFO
	.align		4
.L_23:
        /*0068*/ 	.byte	0x04, 0x17
        /*006a*/ 	.short	(.L_25 - .L_24)
.L_24:
        /*006c*/ 	.word	0x00000000
        /*0070*/ 	.short	0x0001
        /*0072*/ 	.short	0x0008
        /*0074*/ 	.byte	0x00, 0xf4, 0x21, 0x00


	//----- nvinfo : EIATTR_KPARAM_INFO
	.align		4
.L_25:
        /*0078*/ 	.byte	0x04, 0x17
        /*007a*/ 	.short	(.L_27 - .L_26)
.L_26:
        /*007c*/ 	.word	0x00000000
        /*0080*/ 	.short	0x0000
        /*0082*/ 	.short	0x0000
        /*0084*/ 	.byte	0x00, 0xf4, 0x21, 0x00


	//----- nvinfo : EIATTR_SPARSE_MMA_MASK
	.align		4
.L_27:
        /*0088*/ 	.byte	0x03, 0x50
        /*008a*/ 	.short	0x0000


	//----- nvinfo : EIATTR_MAXREG_COUNT
	.align		4
        /*008c*/ 	.byte	0x03, 0x1b
        /*008e*/ 	.short	0x00ff


	//----- nvinfo : EIATTR_EXIT_INSTR_OFFSETS
	.align		4
        /*0090*/ 	.byte	0x04, 0x1c
        /*0092*/ 	.short	(.L_29 - .L_28)


	//   ....[0]....
.L_28:
        /*0094*/ 	.word	0x00000670


	//   ....[1]....
        /*0098*/ 	.word	0x00000690


	//----- nvinfo : EIATTR_REQNTID
	.align		4
.L_29:
        /*009c*/ 	.byte	0x04, 0x10
        /*009e*/ 	.short	(.L_31 - .L_30)
.L_30:
        /*00a0*/ 	.word	0x00000080
        /*00a4*/ 	.word	0x00000001
        /*00a8*/ 	.word	0x00000001


	//----- nvinfo : EIATTR_CBANK_PARAM_SIZE
	.align		4
.L_31:
        /*00ac*/ 	.byte	0x03, 0x19
        /*00ae*/ 	.short	0x003c


	//----- nvinfo : EIATTR_PARAM_CBANK
	.align		4
        /*00b0*/ 	.byte	0x04, 0x0a
        /*00b2*/ 	.short	(.L_33 - .L_32)
	.align		4
.L_32:
        /*00b4*/ 	.word	index@(.nv.constant0.triton_poi_fused_cat_1)
        /*00b8*/ 	.short	0x0210
        /*00ba*/ 	.short	0x003c


	//----- nvinfo : EIATTR_SW_WAR
	.align		4
.L_33:
        /*00bc*/ 	.byte	0x04, 0x36
        /*00be*/ 	.short	(.L_35 - .L_34)
.L_34:
        /*00c0*/ 	.word	0x00000008
.L_35:


//--------------------- .nv.callgraph             --------------------------
	.section	.nv.callgraph,"",@"SHT_CUDA_CALLGRAPH"
	.align	4
	.sectionentsize	8
	.align		4
        /*0000*/ 	.word	0x00000000
	.align		4
        /*0004*/ 	.word	0xffffffff
	.align		4
        /*0008*/ 	.word	0x00000000
	.align		4
        /*000c*/ 	.word	0xfffffffe
	.align		4
        /*0010*/ 	.word	0x00000000
	.align		4
        /*0014*/ 	.word	0xfffffffd
	.align		4
        /*0018*/ 	.word	0x00000000
	.align		4
        /*001c*/ 	.word	0xfffffffc


//--------------------- .nv.constant4             --------------------------
	.section	.nv.constant4,"a",@progbits
	.align	8
	.align		8
.nv.constant4:
        /*0000*/ 	.dword	_$_str
	.align		8
        /*0008*/ 	.dword	_$_str_$_2


//--------------------- .text.triton_poi_fused_cat_1 --------------------------
	.section	.text.triton_poi_fused_cat_1,"ax",@progbits
	.align	128
        .global         triton_poi_fused_cat_1
        .type           triton_poi_fused_cat_1,@function
        .size           triton_poi_fused_cat_1,(.L_x_1 - triton_poi_fused_cat_1)
        .other          triton_poi_fused_cat_1,@"STO_CUDA_ENTRY STV_DEFAULT"
triton_poi_fused_cat_1:
.text.triton_poi_fused_cat_1:
[----:B------:R-:W0:Y:S01]  /*0000*/  LDC R1, c[0x0][0x28] ;  /* 0x00000a00ff017b82 */ /* 0x000e220000000800 */
[----:B------:R-:W1:Y:S07]  /*0010*/  S2R R0, SR_TID.X ;  /* 0x0000000000007919 */ /* 0x000e6e0000002100 */
[----:B------:R-:W2:Y:S01]  /*0020*/  LDC.64 R2, c[0x0][0x228] ;  /* 0x00008a00ff027b82 */ /* 0x000ea20000000a00 */
[----:B------:R-:W-:Y:S01]  /*0030*/  IMAD.MOV.U32 R10, RZ, RZ, RZ ;  /* 0x000000ffff0a7224 */ /* 0x000fe200078e00ff */
[----:B------:R-:W-:Y:S01]  /*0040*/  ULDC.64 UR4, c[0x0][0x208] ;  /* 0x0000820000047ab9 */ /* 0x000fe20000000a00 */
[----:B------:R-:W3:Y:S05]  /*0050*/  S2R R11, SR_CTAID.X ;  /* 0x00000000000b7919 */ /* 0x000eea0000002500 */
[----:B------:R-:W4:Y:S08]  /*0060*/  LDC.64 R16, c[0x0][0x218] ;  /* 0x00008600ff107b82 */ /* 0x000f300000000a00 */
[----:B------:R-:W5:Y:S08]  /*0070*/  LDC.64 R18, c[0x0][0x220] ;  /* 0x00008800ff127b82 */ /* 0x000f700000000a00 */
[----:B------:R-:W4:Y:S01]  /*0080*/  LDC.64 R8, c[0x0][0x230] ;  /* 0x00008c00ff087b82 */ /* 0x000f220000000a00 */
[----:B-1----:R-:W-:-:S07]  /*0090*/  IMAD.SHL.U32 R0, R0, 0x2, RZ ;  /* 0x0000000200007824 */ /* 0x002fce00078e00ff */
[----:B------:R-:W1:Y:S01]  /*00a0*/  LDC.64 R6, c[0x0][0x238] ;  /* 0x00008e00ff067b82 */ /* 0x000e620000000a00 */
[----:B------:R-:W-:-:S05]  /*00b0*/  LOP3.LUT R0, R0, 0xfe, RZ, 0xc0, !PT ;  /* 0x000000fe00007812 */ /* 0x000fca00078ec0ff */
[----:B---3--:R-:W-:-:S05]  /*00c0*/  IMAD R11, R11, 0x100, R0 ;  /* 0x000001000b0b7824 */ /* 0x008fca00078e0200 */
[----:B------:R-:W-:Y:S02]  /*00d0*/  SHF.R.S32.HI R20, RZ, 0x1f, R11 ;  /* 0x0000001fff147819 */ /* 0x000fe4000001140b */
[----:B------:R-:W-:Y:S02]  /*00e0*/  ISETP.GE.AND P0, PT, R11, 0x200, PT ;  /* 0x000002000b00780c */ /* 0x000fe40003f06270 */
[----:B------:R-:W-:-:S04]  /*00f0*/  LEA.HI R4, R20, R11, RZ, 0x4 ;  /* 0x0000000b14047211 */ /* 0x000fc800078f20ff */
[----:B------:R-:W-:-:S04]  /*0100*/  SHF.R.S32.HI R15, RZ, 0x4, R4 ;  /* 0x00000004ff0f7819 */ /* 0x000fc80000011404 */
[----:B------:R-:W-:-:S04]  /*0110*/  LEA.HI R0, R15, R15, RZ, 0x3 ;  /* 0x0000000f0f007211 */ /* 0x000fc800078f18ff */
[----:B------:R-:W-:-:S05]  /*0120*/  LOP3.LUT R0, R0, 0xfffffff8, RZ, 0xc0, !PT ;  /* 0xfffffff800007812 */ /* 0x000fca00078ec0ff */
[----:B------:R-:W-:-:S04]  /*0130*/  IMAD.IADD R15, R15, 0x1, -R0 ;  /* 0x000000010f0f7824 */ /* 0x000fc800078e0a00 */
[C---:B--2---:R-:W-:Y:S01]  /*0140*/  IMAD.WIDE R2, R15.reuse, 0x4, R2 ;  /* 0x000000040f027825 */ /* 0x044fe200078e0202 */
[----:B------:R-:W-:-:S03]  /*0150*/  ISETP.GT.AND P3, PT, R15, 0x3, !P0 ;  /* 0x000000030f00780c */ /* 0x000fc60004764270 */
[----:B------:R-:W-:-:S10]  /*0160*/  IMAD.MOV.U32 R0, RZ, RZ, RZ ;  /* 0x000000ffff007224 */ /* 0x000fd400078e00ff */
[----:B------:R-:W2:Y:S04]  /*0170*/  @P3 LDG.E.EL R10, desc[UR4][R2.64+-0x10] ;  /* 0xfffff004020a3981 */ /* 0x000ea8000c2e1900 */
[----:B------:R3:W2:Y:S01]  /*0180*/  @P3 LDG.E.EL R0, desc[UR4][R2.64+-0x10] ;  /* 0xfffff00402003981 */ /* 0x0006a2000c2e1900 */
[----:B------:R-:W-:Y:S01]  /*0190*/  LEA.HI R20, R20, R11, RZ, 0x7 ;  /* 0x0000000b14147211 */ /* 0x000fe200078f38ff */
[----:B------:R-:W-:Y:S01]  /*01a0*/  IMAD.MOV.U32 R12, RZ, RZ, RZ ;  /* 0x000000ffff0c7224 */ /* 0x000fe200078e00ff */
[----:B------:R-:W-:Y:S01]  /*01b0*/  LOP3.LUT R4, R4, 0xfffffff0, RZ, 0xc0, !PT ;  /* 0xfffffff004047812 */ /* 0x000fe200078ec0ff */
[----:B------:R-:W-:Y:S01]  /*01c0*/  IMAD.MOV.U32 R14, RZ, RZ, RZ ;  /* 0x000000ffff0e7224 */ /* 0x000fe200078e00ff */
[----:B------:R-:W-:Y:S01]  /*01d0*/  SHF.R.S32.HI R13, RZ, 0x7, R20 ;  /* 0x00000007ff0d7819 */ /* 0x000fe20000011414 */
[----:B-----5:R-:W-:-:S04]  /*01e0*/  IMAD.WIDE R22, R15, 0x4, R18 ;  /* 0x000000040f167825 */ /* 0x020fc800078e0212 */
[----:B------:R-:W-:Y:S01]  /*01f0*/  IMAD.IADD R4, R11, 0x1, -R4 ;  /* 0x000000010b047824 */ /* 0x000fe200078e0a04 */
[----:B------:R-:W-:Y:S01]  /*0200*/  LOP3.LUT R20, R20, 0xffffff80, RZ, 0xc0, !PT ;  /* 0xffffff8014147812 */ /* 0x000fe200078ec0ff */
[----:B------:R-:W5:Y:S02]  /*0210*/  @P3 LDG.E.EL R12, desc[UR4][R22.64+-0x10] ;  /* 0xfffff004160c3981 */ /* 0x000f64000c2e1900 */
[----:B------:R-:W-:Y:S01]  /*0220*/  IMAD R4, R13, 0x40, R4 ;  /* 0x000000400d047824 */ /* 0x000fe200078e0204 */
[C---:B------:R-:W-:Y:S01]  /*0230*/  ISETP.GE.AND P1, PT, R15.reuse, 0x4, PT ;  /* 0x000000040f00780c */ /* 0x040fe20003f26270 */
[----:B------:R-:W5:Y:S02]  /*0240*/  @P3 LDG.E.EL R14, desc[UR4][R22.64+-0x10] ;  /* 0xfffff004160e3981 */ /* 0x000f64000c2e1900 */
[----:B------:R-:W-:-:S04]  /*0250*/  IMAD R4, R15, 0x10, R4 ;  /* 0x000000100f047824 */ /* 0x000fc800078e0204 */
[----:B---3--:R-:W-:Y:S01]  /*0260*/  VIADD R3, R4, 0xffffffc0 ;  /* 0xffffffc004037836 */ /* 0x008fe20000000000 */
[----:B------:R-:W-:-:S03]  /*0270*/  CS2R R4, SRZ ;  /* 0x0000000000047805 */ /* 0x000fc6000001ff00 */
[----:B----4-:R-:W-:Y:S02]  /*0280*/  IMAD.WIDE R16, R3, 0x4, R16 ;  /* 0x0000000403107825 */ /* 0x010fe400078e0210 */
[----:B------:R-:W3:Y:S03]  /*0290*/  LDC.64 R2, c[0x0][0x210] ;  /* 0x00008400ff027b82 */ /* 0x000ee60000000a00 */
[----:B------:R4:W5:Y:S01]  /*02a0*/  @P3 LDG.E.64 R4, desc[UR4][R16.64] ;  /* 0x0000000410043981 */ /* 0x000962000c1e1b00 */
[----:B0-----:R-:W-:Y:S01]  /*02b0*/  IMAD.WIDE R8, R15, 0x4, R8 ;  /* 0x000000040f087825 */ /* 0x001fe200078e0208 */
[----:B------:R-:W-:-:S03]  /*02c0*/  CS2R R18, SRZ ;  /* 0x0000000000127805 */ /* 0x000fc6000001ff00 */
[----:B-1----:R-:W-:Y:S01]  /*02d0*/  IMAD.WIDE R6, R15, 0x4, R6 ;  /* 0x000000040f067825 */ /* 0x002fe200078e0206 */
[C---:B------:R-:W-:Y:S02]  /*02e0*/  ISETP.LT.AND P2, PT, R11.reuse, 0x200, !P1 ;  /* 0x000002000b00780c */ /* 0x040fe40004f41270 */
[----:B------:R-:W5:Y:S01]  /*02f0*/  @P3 LDG.E.EL R18, desc[UR4][R8.64+-0x10] ;  /* 0xfffff00408123981 */ /* 0x000f62000c2e1900 */
[----:B------:R-:W-:Y:S02]  /*0300*/  IMAD.MOV.U32 R15, RZ, RZ, RZ ;  /* 0x000000ffff0f7224 */ /* 0x000fe400078e00ff */
[----:B------:R-:W-:Y:S01]  /*0310*/  IMAD.IADD R20, R11, 0x1, -R20 ;  /* 0x000000010b147824 */ /* 0x000fe200078e0a14 */
[----:B------:R-:W5:Y:S01]  /*0320*/  @P3 LDG.E.EL R19, desc[UR4][R6.64+-0x10] ;  /* 0xfffff00406133981 */ /* 0x000f62000c2e1900 */
[----:B----4-:R-:W-:Y:S02]  /*0330*/  IMAD.MOV.U32 R16, RZ, RZ, RZ ;  /* 0x000000ffff107224 */ /* 0x010fe400078e00ff */
[----:B------:R-:W-:Y:S01]  /*0340*/  IMAD R21, R13, 0x40, R20 ;  /* 0x000000400d157824 */ /* 0x000fe200078e0214 */
[----:B------:R-:W4:Y:S04]  /*0350*/  @P3 LDG.E.EL R15, desc[UR4][R8.64+-0x10] ;  /* 0xfffff004080f3981 */ /* 0x000f28000c2e1900 */
[----:B------:R0:W4:Y:S01]  /*0360*/  @P3 LDG.E.EL R16, desc[UR4][R6.64+-0x10] ;  /* 0xfffff00406103981 */ /* 0x000122000c2e1900 */
[----:B---3--:R-:W-:Y:S01]  /*0370*/  IMAD.WIDE R20, R21, 0x4, R2 ;  /* 0x0000000415147825 */ /* 0x008fe200078e0202 */
[----:B------:R-:W-:-:S06]  /*0380*/  CS2R R2, SRZ ;  /* 0x0000000000027805 */ /* 0x000fcc000001ff00 */
[----:B------:R1:W3:Y:S01]  /*0390*/  @P2 LDG.E.64 R2, desc[UR4][R20.64] ;  /* 0x0000000414022981 */ /* 0x0002e2000c1e1b00 */
[----:B0-----:R-:W-:Y:S01]  /*03a0*/  IMAD.MOV.U32 R7, RZ, RZ, 0x3e800000 ;  /* 0x3e800000ff077424 */ /* 0x001fe200078e00ff */
[----:B--2---:R-:W-:-:S05]  /*03b0*/  SEL R10, R10, RZ, P3 ;  /* 0x000000ff0a0a7207 */ /* 0x004fca0001800000 */
[----:B------:R-:W-:Y:S01]  /*03c0*/  FADD R10, R10, 9.9999997473787516356e-06 ;  /* 0x3727c5ac0a0a7421 */ /* 0x000fe20000000000 */
[----:B------:R-:W-:-:S03]  /*03d0*/  SEL R0, R0, RZ, P3 ;  /* 0x000000ff00007207 */ /* 0x000fc60001800000 */
[----:B------:R-:W0:Y:S02]  /*03e0*/  MUFU.SQRT R13, R10 ;  /* 0x0000000a000d7308 */ /* 0x000e240000002000 */
[----:B------:R-:W-:-:S06]  /*03f0*/  FADD R0, R0, 9.9999997473787516356e-06 ;  /* 0x3727c5ac00007421 */ /* 0x000fcc0000000000 */
[----:B------:R-:W2:Y:S01]  /*0400*/  MUFU.SQRT R8, R0 ;  /* 0x0000000000087308 */ /* 0x000ea20000002000 */
[C---:B0-----:R-:W-:Y:S02]  /*0410*/  FSETP.GT.AND P6, PT, R13.reuse, 8.50705917302346158658e+37, PT ;  /* 0x7e8000000d00780b */ /* 0x041fe40003fc4000 */
[----:B------:R-:W-:Y:S02]  /*0420*/  FSETP.GEU.AND P4, PT, R13, 1.175494350822287508e-38, PT ;  /* 0x008000000d00780b */ /* 0x000fe40003f8e000 */
[----:B-1----:R-:W-:Y:S02]  /*0430*/  FSEL R20, R7, 1, P6 ;  /* 0x3f80000007147808 */ /* 0x002fe40003000000 */
[----:B--2---:R-:W-:-:S07]  /*0440*/  FSETP.GT.AND P5, PT, R8, 8.50705917302346158658e+37, PT ;  /* 0x7e8000000800780b */ /* 0x004fce0003fa4000 */
[----:B------:R-:W-:Y:S01]  /*0450*/  @P6 FMUL R13, R13, 0.25 ;  /* 0x3e8000000d0d6820 */ /* 0x000fe20000400000 */
[----:B------:R-:W-:-:S03]  /*0460*/  FSETP.GEU.AND P6, PT, R8, 1.175494350822287508e-38, PT ;  /* 0x008000000800780b */ /* 0x000fc60003fce000 */
[----:B------:R-:W-:Y:S02]  /*0470*/  @!P4 FMUL R13, R13, 16777216 ;  /* 0x4b8000000d0dc820 */ /* 0x000fe40000400000 */
[----:B------:R-:W-:-:S08]  /*0480*/  @P5 FMUL R8, R8, 0.25 ;  /* 0x3e80000008085820 */ /* 0x000fd00000400000 */
[----:B------:R-:W-:Y:S01]  /*0490*/  @!P6 FMUL R8, R8, 16777216 ;  /* 0x4b8000000808e820 */ /* 0x000fe20000400000 */
[----:B------:R-:W0:Y:S01]  /*04a0*/  MUFU.RCP R13, R13 ;  /* 0x0000000d000d7308 */ /* 0x000e220000001000 */
[----:B------:R-:W-:-:S07]  /*04b0*/  FSEL R7, R7, 1, P5 ;  /* 0x3f80000007077808 */ /* 0x000fce0002800000 */
[----:B------:R-:W1:Y:S01]  /*04c0*/  MUFU.RCP R8, R8 ;  /* 0x0000000800087308 */ /* 0x000e620000001000 */
[----:B-----5:R-:W-:Y:S02]  /*04d0*/  SEL R0, R5, RZ, P3 ;  /* 0x000000ff05007207 */ /* 0x020fe40001800000 */
[----:B------:R-:W-:Y:S02]  /*04e0*/  SEL R6, R4, RZ, P3 ;  /* 0x000000ff04067207 */ /* 0x000fe40001800000 */
[----:B------:R-:W2:Y:S01]  /*04f0*/  LDC.64 R4, c[0x0][0x240] ;  /* 0x00009000ff047b82 */ /* 0x000ea20000000a00 */
[----:B------:R-:W-:Y:S01]  /*0500*/  SEL R9, R12, RZ, P3 ;  /* 0x000000ff0c097207 */ /* 0x000fe20001800000 */
[----:B------:R-:W-:Y:S01]  /*0510*/  @!P4 FMUL R20, R20, 16777216 ;  /* 0x4b8000001414c820 */ /* 0x000fe20000400000 */
[----:B------:R-:W-:Y:S01]  /*0520*/  SEL R17, R14, RZ, P3 ;  /* 0x000000ff0e117207 */ /* 0x000fe20001800000 */
[----:B------:R-:W-:Y:S02]  /*0530*/  @!P6 FMUL R7, R7, 16777216 ;  /* 0x4b8000000707e820 */ /* 0x000fe40000400000 */
[----:B------:R-:W-:Y:S01]  /*0540*/  FADD R6, R6, -R9 ;  /* 0x8000000906067221 */ /* 0x000fe20000000000 */
[----:B0-----:R-:W-:Y:S01]  /*0550*/  FMUL R13, R13, R20 ;  /* 0x000000140d0d7220 */ /* 0x001fe20000400000 */
[----:B------:R-:W-:Y:S01]  /*0560*/  FADD R0, R0, -R17 ;  /* 0x8000001100007221 */ /* 0x000fe20000000000 */
[----:B-1----:R-:W-:Y:S01]  /*0570*/  FMUL R7, R8, R7 ;  /* 0x0000000708077220 */ /* 0x002fe20000400000 */
[----:B----4-:R-:W-:Y:S01]  /*0580*/  SEL R15, R15, RZ, P3 ;  /* 0x000000ff0f0f7207 */ /* 0x010fe20001800000 */
[----:B------:R-:W-:Y:S01]  /*0590*/  FMUL R6, R6, R13 ;  /* 0x0000000d06067220 */ /* 0x000fe20000400000 */
[----:B------:R-:W-:Y:S01]  /*05a0*/  SEL R18, R18, RZ, P3 ;  /* 0x000000ff12127207 */ /* 0x000fe20001800000 */
[----:B------:R-:W-:Y:S01]  /*05b0*/  FMUL R7, R0, R7 ;  /* 0x0000000700077220 */ /* 0x000fe20000400000 */
[----:B------:R-:W-:-:S02]  /*05c0*/  SEL R19, R19, RZ, P3 ;  /* 0x000000ff13137207 */ /* 0x000fc40001800000 */
[----:B------:R-:W-:-:S03]  /*05d0*/  SEL R16, R16, RZ, P3 ;  /* 0x000000ff10107207 */ /* 0x000fc60001800000 */
[----:B------:R-:W-:Y:S02]  /*05e0*/  FFMA R0, R6, R15, R19 ;  /* 0x0000000f06007223 */ /* 0x000fe40000000013 */
[----:B------:R-:W-:Y:S01]  /*05f0*/  FFMA R16, R7, R18, R16 ;  /* 0x0000001207107223 */ /* 0x000fe20000000010 */
[----:B---3--:R-:W-:Y:S02]  /*0600*/  SEL R2, R2, RZ, P2 ;  /* 0x000000ff02027207 */ /* 0x008fe40001000000 */
[----:B------:R-:W-:Y:S02]  /*0610*/  SEL R3, R3, RZ, P2 ;  /* 0x000000ff03037207 */ /* 0x000fe40001000000 */
[----:B------:R-:W-:Y:S02]  /*0620*/  FSETP.GEU.AND P2, PT, R0, RZ, PT ;  /* 0x000000ff0000720b */ /* 0x000fe40003f4e000 */
[----:B------:R-:W-:Y:S01]  /*0630*/  FSETP.GEU.AND P3, PT, R16, RZ, PT ;  /* 0x000000ff1000720b */ /* 0x000fe20003f6e000 */
[----:B--2---:R-:W-:Y:S01]  /*0640*/  IMAD.WIDE R4, R11, 0x4, R4 ;  /* 0x000000040b047825 */ /* 0x004fe200078e0204 */
[----:B------:R-:W-:-:S02]  /*0650*/  @P1 FSEL R2, R0, RZ, P2 ;  /* 0x000000ff00021208 */ /* 0x000fc40001000000 */
[----:B------:R-:W-:Y:S01]  /*0660*/  @P1 FSEL R3, R16, RZ, P3 ;  /* 0x000000ff10031208 */ /* 0x000fe20001800000 */
[----:B------:R-:W-:Y:S08]  /*0670*/  @P0 EXIT ;  /* 0x000000000000094d */ /* 0x000ff00003800000 */
[----:B------:R-:W-:Y:S01]  /*0680*/  STG.E.64 desc[UR4][R4.64], R2 ;  /* 0x0000000204007986 */ /* 0x000fe2000c101b04 */
[----:B------:R-:W-:Y:S05]  /*0690*/  EXIT ;  /* 0x000000000000794d */ /* 0x000fea0003800000 */
.L_x_0:
[----:B------:R-:W-:-:S00]  /*06a0*/  BRA `(.L_x_0) ;  /* 0xfffffffc00fc7947 */ /* 0x000fc0000383ffff */
[----:B------:R-:W-:-:S00]  /*06b0*/  NOP ;  /* 0x0000000000007918 */ /* 0x000fc00000000000 */
        /* <DEDUP_REMOVED lines=12> */
.L_x_1:


//--------------------- .nv.global.init           --------------------------
	.section	.nv.global.init,"aw",@progbits
.nv.global.init:
	.type		_$_str,@object
	.size		_$_str,(_$_str_$_2 - _$_str)
_$_str:
        /*0000*/ 	.byte	0x5f, 0x5f, 0x43, 0x55, 0x44, 0x41, 0x5f, 0x46, 0x54, 0x5a, 0x00
	.type		_$_str_$_2,@object
	.size		_$_str_$_2,(.L_1 - _$_str_$_2)
_$_str_$_2:
        /*000b*/ 	.byte	0x5f, 0x5f, 0x43, 0x55, 0x44, 0x41, 0x5f, 0x50, 0x52, 0x45, 0x43, 0x5f, 0x53, 0x51, 0x52, 0x54
        /*001b*/ 	.byte	0x00
.L_1:


//--------------------- .nv.constant0.triton_poi_fused_cat_1 --------------------------
	.section	.nv.constant0.triton_poi_fused_cat_1,"a",@progbits
	.sectionflags	@""
	.align	4
.nv.constant0.triton_poi_fused_cat_1:
	.zero		588
